//
// Generated by NVIDIA NVVM Compiler
//
// Compiler Build ID: CL-36424714
// Cuda compilation tools, release 13.0, V13.0.88
// Based on NVVM 20.0.0
//

.version 9.0
.target sm_100
.address_size 64

	// .globl	_Z7findMaxPiS_i
// _ZZ7findMaxPiS_iE5sdata has been demoted
// _ZZ7findMinPiS_iE5sdata has been demoted

.visible .entry _Z7findMaxPiS_i(
	.param .u64 .ptr .align 1 _Z7findMaxPiS_i_param_0,
	.param .u64 .ptr .align 1 _Z7findMaxPiS_i_param_1,
	.param .u32 _Z7findMaxPiS_i_param_2
)
{
	.reg .pred 	%p<7>;
	.reg .b32 	%r<19>;
	.reg .b64 	%rd<9>;
	// demoted variable
	.shared .align 4 .b8 _ZZ7findMaxPiS_iE5sdata[4096];
	ld.param.u64 	%rd1, [_Z7findMaxPiS_i_param_0];
	ld.param.u64 	%rd2, [_Z7findMaxPiS_i_param_1];
	ld.param.u32 	%r9, [_Z7findMaxPiS_i_param_2];
	mov.u32 	%r1, %tid.x;
	mov.u32 	%r2, %ctaid.x;
	mov.u32 	%r18, %ntid.x;
	mad.lo.s32 	%r4, %r2, %r18, %r1;
	shl.b32 	%r10, %r1, 2;
	mov.u32 	%r11, _ZZ7findMaxPiS_iE5sdata;
	add.s32 	%r5, %r11, %r10;
	mov.b32 	%r12, 0;
	st.shared.u32 	[%r5], %r12;
	setp.ge.u32 	%p1, %r4, %r9;
	@%p1 bra 	$L__BB0_2;
	cvta.to.global.u64 	%rd3, %rd1;
	mul.wide.u32 	%rd4, %r4, 4;
	add.s64 	%rd5, %rd3, %rd4;
	ld.global.u32 	%r13, [%rd5];
	st.shared.u32 	[%r5], %r13;
$L__BB0_2:
	bar.sync 	0;
	setp.lt.u32 	%p2, %r18, 2;
	@%p2 bra 	$L__BB0_7;
$L__BB0_3:
	mov.u32 	%r6, %r18;
	shr.u32 	%r18, %r6, 1;
	setp.ge.u32 	%p3, %r1, %r18;
	@%p3 bra 	$L__BB0_6;
	ld.shared.u32 	%r14, [%r5];
	shl.b32 	%r15, %r18, 2;
	add.s32 	%r16, %r5, %r15;
	ld.shared.u32 	%r8, [%r16];
	setp.ge.s32 	%p4, %r14, %r8;
	@%p4 bra 	$L__BB0_6;
	st.shared.u32 	[%r5], %r8;
$L__BB0_6:
	bar.sync 	0;
	setp.gt.u32 	%p5, %r6, 3;
	@%p5 bra 	$L__BB0_3;
$L__BB0_7:
	setp.ne.s32 	%p6, %r1, 0;
	@%p6 bra 	$L__BB0_9;
	ld.shared.u32 	%r17, [_ZZ7findMaxPiS_iE5sdata];
	cvta.to.global.u64 	%rd6, %rd2;
	mul.wide.u32 	%rd7, %r2, 4;
	add.s64 	%rd8, %rd6, %rd7;
	st.global.u32 	[%rd8], %r17;
$L__BB0_9:
	ret;

}
	// .globl	_Z7findMinPiS_i
.visible .entry _Z7findMinPiS_i(
	.param .u64 .ptr .align 1 _Z7findMinPiS_i_param_0,
	.param .u64 .ptr .align 1 _Z7findMinPiS_i_param_1,
	.param .u32 _Z7findMinPiS_i_param_2
)
{
	.reg .pred 	%p<9>;
	.reg .b32 	%r<20>;
	.reg .b64 	%rd<9>;
	// demoted variable
	.shared .align 4 .b8 _ZZ7findMinPiS_iE5sdata[4096];
	ld.param.u64 	%rd1, [_Z7findMinPiS_i_param_0];
	ld.param.u64 	%rd2, [_Z7findMinPiS_i_param_1];
	ld.param.u32 	%r9, [_Z7findMinPiS_i_param_2];
	mov.u32 	%r1, %tid.x;
	mov.u32 	%r2, %ctaid.x;
	mov.u32 	%r19, %ntid.x;
	mad.lo.s32 	%r4, %r2, %r19, %r1;
	shl.b32 	%r10, %r1, 2;
	mov.u32 	%r11, _ZZ7findMinPiS_iE5sdata;
	add.s32 	%r5, %r11, %r10;
	mov.b32 	%r12, 0;
	st.shared.u32 	[%r5], %r12;
	setp.ge.u32 	%p1, %r4, %r9;
	@%p1 bra 	$L__BB1_2;
	cvta.to.global.u64 	%rd3, %rd1;
	mul.wide.u32 	%rd4, %r4, 4;
	add.s64 	%rd5, %rd3, %rd4;
	ld.global.u32 	%r13, [%rd5];
	st.shared.u32 	[%r5], %r13;
$L__BB1_2:
	bar.sync 	0;
	setp.lt.u32 	%p2, %r19, 2;
	@%p2 bra 	$L__BB1_7;
$L__BB1_3:
	mov.u32 	%r6, %r19;
	shr.u32 	%r19, %r6, 1;
	setp.ge.u32 	%p3, %r1, %r19;
	add.s32 	%r14, %r19, %r4;
	setp.ge.u32 	%p4, %r14, %r9;
	or.pred  	%p5, %p3, %p4;
	@%p5 bra 	$L__BB1_6;
	ld.shared.u32 	%r15, [%r5];
	shl.b32 	%r16, %r19, 2;
	add.s32 	%r17, %r5, %r16;
	ld.shared.u32 	%r8, [%r17];
	setp.le.s32 	%p6, %r15, %r8;
	@%p6 bra 	$L__BB1_6;
	st.shared.u32 	[%r5], %r8;
$L__BB1_6:
	bar.sync 	0;
	setp.gt.u32 	%p7, %r6, 3;
	@%p7 bra 	$L__BB1_3;
$L__BB1_7:
	setp.ne.s32 	%p8, %r1, 0;
	@%p8 bra 	$L__BB1_9;
	ld.shared.u32 	%r18, [_ZZ7findMinPiS_iE5sdata];
	cvta.to.global.u64 	%rd6, %rd2;
	mul.wide.u32 	%rd7, %r2, 4;
	add.s64 	%rd8, %rd6, %rd7;
	st.global.u32 	[%rd8], %r18;
$L__BB1_9:
	ret;

}


// ===== COMPILED SASS (sm_100) =====

	.target	sm_100

	.elftype	@"ET_EXEC"


//--------------------- .note.nv.tkinfo           --------------------------
	.section	.note.nv.tkinfo,"",@"SHT_NOTE"
	.sectionflags	@"SHF_NOTE_NV_TKINFO"
	.tkinfo
        /*0018*/ 	.word	0x00000002
        /*0030*/ 	.string	""
        /*0030*/ 	.string	"ptxas"
        /*0030*/ 	.string	"Cuda compilation tools, release 13.0, V13.0.88"
        /*0030*/ 	.string	"Build cuda_13.0.r13.0/compiler.36424714_0"
        /*0030*/ 	.string	"-arch sm_100 -m 64 "



//--------------------- .note.nv.cuinfo           --------------------------
	.section	.note.nv.cuinfo,"",@"SHT_NOTE"
	.sectionflags	@"SHF_NOTE_NV_CUINFO"
        /*0018*/ 	.short	0x0002
        /*001a*/ 	.short	0x0064
        /*001c*/ 	.short	0x0082
	.zero		2


//--------------------- .nv.info                  --------------------------
	.section	.nv.info,"",@"SHT_CUDA_INFO"
	.align	4


	//----- nvinfo : EIATTR_REGCOUNT
	.align		4
        /*0000*/ 	.byte	0x04, 0x2f
        /*0002*/ 	.short	(.L_1 - .L_0)
	.align		4
.L_0:
        /*0004*/ 	.word	index@(_Z7findMaxPiS_i)
        /*0008*/ 	.word	0x0000000c


	//----- nvinfo : EIATTR_FRAME_SIZE
	.align		4
.L_1:
        /*000c*/ 	.byte	0x04, 0x11
        /*000e*/ 	.short	(.L_3 - .L_2)
	.align		4
.L_2:
        /*0010*/ 	.word	index@(_Z7findMaxPiS_i)
        /*0014*/ 	.word	0x00000000


	//----- nvinfo : EIATTR_REGCOUNT
	.align		4
.L_3:
        /*0018*/ 	.byte	0x04, 0x2f
        /*001a*/ 	.short	(.L_5 - .L_4)
	.align		4
.L_4:
        /*001c*/ 	.word	index@(_Z7findMinPiS_i)
        /*0020*/ 	.word	0x0000000c


	//----- nvinfo : EIATTR_FRAME_SIZE
	.align		4
.L_5:
        /*0024*/ 	.byte	0x04, 0x11
        /*0026*/ 	.short	(.L_7 - .L_6)
	.align		4
.L_6:
        /*0028*/ 	.word	index@(_Z7findMinPiS_i)
        /*002c*/ 	.word	0x00000000


	//----- nvinfo : EIATTR_MIN_STACK_SIZE
	.align		4
.L_7:
        /*0030*/ 	.byte	0x04, 0x12
        /*0032*/ 	.short	(.L_9 - .L_8)
	.align		4
.L_8:
        /*0034*/ 	.word	index@(_Z7findMinPiS_i)
        /*0038*/ 	.word	0x00000000


	//----- nvinfo : EIATTR_MIN_STACK_SIZE
	.align		4
.L_9:
        /*003c*/ 	.byte	0x04, 0x12
        /*003e*/ 	.short	(.L_11 - .L_10)
	.align		4
.L_10:
        /*0040*/ 	.word	index@(_Z7findMaxPiS_i)
        /*0044*/ 	.word	0x00000000
.L_11:


//--------------------- .nv.compat                --------------------------
	.section	.nv.compat,"",@"SHT_CUDA_COMPAT_INFO"
	.align	4
        /*0000*/ 	.byte	0x02, 0x09, 0x00, 0x00, 0x02, 0x02, 0x01, 0x00, 0x02, 0x05, 0x05, 0x00, 0x03, 0x07, 0x01, 0x01
        /*0010*/ 	.byte	0x02, 0x03, 0x00, 0x00, 0x02, 0x06, 0x01, 0x00, 0x04, 0x0b, 0x08, 0x00, 0x09, 0x00, 0x00, 0x00
        /*0020*/ 	.byte	0x00, 0x00, 0x00, 0x00


//--------------------- .nv.info._Z7findMinPiS_i  --------------------------
	.section	.nv.info._Z7findMinPiS_i,"",@"SHT_CUDA_INFO"
	.sectionflags	@""
	.align	4


	//----- nvinfo : EIATTR_CUDA_API_VERSION
	.align		4
        /*0000*/ 	.byte	0x04, 0x37
        /*0002*/ 	.short	(.L_13 - .L_12)
.L_12:
        /*0004*/ 	.word	0x00000082


	//----- nvinfo : EIATTR_KPARAM_INFO
	.align		4
.L_13:
        /*0008*/ 	.byte	0x04, 0x17
        /*000a*/ 	.short	(.L_15 - .L_14)
.L_14:
        /*000c*/ 	.word	0x00000000
        /*0010*/ 	.short	0x0002
        /*0012*/ 	.short	0x0010
        /*0014*/ 	.byte	0x00, 0xf0, 0x11, 0x00


	//----- nvinfo : EIATTR_KPARAM_INFO
	.align		4
.L_15:
        /*0018*/ 	.byte	0x04, 0x17
        /*001a*/ 	.short	(.L_17 - .L_16)
.L_16:
        /*001c*/ 	.word	0x00000000
        /*0020*/ 	.short	0x0001
        /*0022*/ 	.short	0x0008
        /*0024*/ 	.byte	0x00, 0xf5, 0x21, 0x00


	//----- nvinfo : EIATTR_KPARAM_INFO
	.align		4
.L_17:
        /*0028*/ 	.byte	0x04, 0x17
        /*002a*/ 	.short	(.L_19 - .L_18)
.L_18:
        /*002c*/ 	.word	0x00000000
        /*0030*/ 	.short	0x0000
        /*0032*/ 	.short	0x0000
        /*0034*/ 	.byte	0x00, 0xf5, 0x21, 0x00


	//----- nvinfo : EIATTR_SPARSE_MMA_MASK
	.align		4
.L_19:
        /*0038*/ 	.byte	0x03, 0x50
        /*003a*/ 	.short	0x0000


	//----- nvinfo : EIATTR_MAXREG_COUNT
	.align		4
        /*003c*/ 	.byte	0x03, 0x1b
        /*003e*/ 	.short	0x00ff


	//----- nvinfo : EIATTR_NUM_BARRIERS
	.align		4
        /*0040*/ 	.byte	0x02, 0x4c
        /*0042*/ 	.byte	0x01
	.zero		1


	//----- nvinfo : EIATTR_MERCURY_ISA_VERSION
	.align		4
        /*0044*/ 	.byte	0x03, 0x5f
        /*0046*/ 	.short	0x0101


	//----- nvinfo : EIATTR_VRC_CTA_INIT_COUNT
	.align		4
        /*0048*/ 	.byte	0x02, 0x4a
	.zero		1
	.zero		1


	//----- nvinfo : EIATTR_EXIT_INSTR_OFFSETS
	.align		4
        /*004c*/ 	.byte	0x04, 0x1c
        /*004e*/ 	.short	(.L_21 - .L_20)


	//   ....[0]....
.L_20:
        /*0050*/ 	.word	0x00000270


	//   ....[1]....
        /*0054*/ 	.word	0x000002f0


	//----- nvinfo : EIATTR_CRS_STACK_SIZE
	.align		4
.L_21:
        /*0058*/ 	.byte	0x04, 0x1e
        /*005a*/ 	.short	(.L_23 - .L_22)
.L_22:
        /*005c*/ 	.word	0x00000000


	//----- nvinfo : EIATTR_CBANK_PARAM_SIZE
	.align		4
.L_23:
        /*0060*/ 	.byte	0x03, 0x19
        /*0062*/ 	.short	0x0014


	//----- nvinfo : EIATTR_PARAM_CBANK
	.align		4
        /*0064*/ 	.byte	0x04, 0x0a
        /*0066*/ 	.short	(.L_25 - .L_24)
	.align		4
.L_24:
        /*0068*/ 	.word	index@(.nv.constant0._Z7findMinPiS_i)
        /*006c*/ 	.short	0x0380
        /*006e*/ 	.short	0x0014


	//----- nvinfo : EIATTR_SW_WAR
	.align		4
.L_25:
        /*0070*/ 	.byte	0x04, 0x36
        /*0072*/ 	.short	(.L_27 - .L_26)
.L_26:
        /*0074*/ 	.word	0x00000008
.L_27:


//--------------------- .nv.info._Z7findMaxPiS_i  --------------------------
	.section	.nv.info._Z7findMaxPiS_i,"",@"SHT_CUDA_INFO"
	.sectionflags	@""
	.align	4


	//----- nvinfo : EIATTR_CUDA_API_VERSION
	.align		4
        /*0000*/ 	.byte	0x04, 0x37
        /*0002*/ 	.short	(.L_29 - .L_28)
.L_28:
        /*0004*/ 	.word	0x00000082


	//----- nvinfo : EIATTR_KPARAM_INFO
	.align		4
.L_29:
        /*0008*/ 	.byte	0x04, 0x17
        /*000a*/ 	.short	(.L_31 - .L_30)
.L_30:
        /*000c*/ 	.word	0x00000000
        /*0010*/ 	.short	0x0002
        /*0012*/ 	.short	0x0010
        /*0014*/ 	.byte	0x00, 0xf0, 0x11, 0x00


	//----- nvinfo : EIATTR_KPARAM_INFO
	.align		4
.L_31:
        /*0018*/ 	.byte	0x04, 0x17
        /*001a*/ 	.short	(.L_33 - .L_32)
.L_32:
        /*001c*/ 	.word	0x00000000
        /*0020*/ 	.short	0x0001
        /*0022*/ 	.short	0x0008
        /*0024*/ 	.byte	0x00, 0xf5, 0x21, 0x00


	//----- nvinfo : EIATTR_KPARAM_INFO
	.align		4
.L_33:
        /*0028*/ 	.byte	0x04, 0x17
        /*002a*/ 	.short	(.L_35 - .L_34)
.L_34:
        /*002c*/ 	.word	0x00000000
        /*0030*/ 	.short	0x0000
        /*0032*/ 	.short	0x0000
        /*0034*/ 	.byte	0x00, 0xf5, 0x21, 0x00


	//----- nvinfo : EIATTR_SPARSE_MMA_MASK
	.align		4
.L_35:
        /*0038*/ 	.byte	0x03, 0x50
        /*003a*/ 	.short	0x0000


	//----- nvinfo : EIATTR_MAXREG_COUNT
	.align		4
        /*003c*/ 	.byte	0x03, 0x1b
        /*003e*/ 	.short	0x00ff


	//----- nvinfo : EIATTR_NUM_BARRIERS
	.align		4
        /*0040*/ 	.byte	0x02, 0x4c
        /*0042*/ 	.byte	0x01
	.zero		1


	//----- nvinfo : EIATTR_MERCURY_ISA_VERSION
	.align		4
        /*0044*/ 	.byte	0x03, 0x5f
        /*0046*/ 	.short	0x0101


	//----- nvinfo : EIATTR_VRC_CTA_INIT_COUNT
	.align		4
        /*0048*/ 	.byte	0x02, 0x4a
	.zero		1
	.zero		1


	//----- nvinfo : EIATTR_EXIT_INSTR_OFFSETS
	.align		4
        /*004c*/ 	.byte	0x04, 0x1c
        /*004e*/ 	.short	(.L_37 - .L_36)


	//   ....[0]....
.L_36:
        /*0050*/ 	.word	0x00000240


	//   ....[1]....
        /*0054*/ 	.word	0x000002c0


	//----- nvinfo : EIATTR_CRS_STACK_SIZE
	.align		4
.L_37:
        /*0058*/ 	.byte	0x04, 0x1e
        /*005a*/ 	.short	(.L_39 - .L_38)
.L_38:
        /*005c*/ 	.word	0x00000000


	//----- nvinfo : EIATTR_CBANK_PARAM_SIZE
	.align		4
.L_39:
        /*0060*/ 	.byte	0x03, 0x19
        /*0062*/ 	.short	0x0014


	//----- nvinfo : EIATTR_PARAM_CBANK
	.align		4
        /*0064*/ 	.byte	0x04, 0x0a
        /*0066*/ 	.short	(.L_41 - .L_40)
	.align		4
.L_40:
        /*0068*/ 	.word	index@(.nv.constant0._Z7findMaxPiS_i)
        /*006c*/ 	.short	0x0380
        /*006e*/ 	.short	0x0014


	//----- nvinfo : EIATTR_SW_WAR
	.align		4
.L_41:
        /*0070*/ 	.byte	0x04, 0x36
        /*0072*/ 	.short	(.L_43 - .L_42)
.L_42:
        /*0074*/ 	.word	0x00000008
.L_43:


//--------------------- .nv.callgraph             --------------------------
	.section	.nv.callgraph,"",@"SHT_CUDA_CALLGRAPH"
	.align	4
	.sectionentsize	8
	.align		4
        /*0000*/ 	.word	0x00000000
	.align		4
        /*0004*/ 	.word	0xffffffff
	.align		4
        /*0008*/ 	.word	0x00000000
	.align		4
        /*000c*/ 	.word	0xfffffffe
	.align		4
        /*0010*/ 	.word	0x00000000
	.align		4
        /*0014*/ 	.word	0xfffffffd
	.align		4
        /*0018*/ 	.word	0x00000000
	.align		4
        /*001c*/ 	.word	0xfffffffc


//--------------------- .text._Z7findMinPiS_i     --------------------------
	.section	.text._Z7findMinPiS_i,"ax",@progbits
	.align	128
        .global         _Z7findMinPiS_i
        .type           _Z7findMinPiS_i,@function
        .size           _Z7findMinPiS_i,(.L_x_10 - _Z7findMinPiS_i)
        .other          _Z7findMinPiS_i,@"STO_CUDA_ENTRY STV_DEFAULT"
_Z7findMinPiS_i:
.text._Z7findMinPiS_i:
[----:B------:R-:W-:Y:S01]  /*0000*/  LDC R1, c[0x0][0x37c] ;  /* 0x0000df00ff017b82 */ /* 0x000fe20000000800 */
[----:B------:R-:W0:Y:S01]  /*0010*/  S2R R7, SR_TID.X ;  /* 0x0000000000077919 */ /* 0x000e220000002100 */
[----:B------:R-:W0:Y:S01]  /*0020*/  LDCU UR8, c[0x0][0x360] ;  /* 0x00006c00ff0877ac */ /* 0x000e220008000800 */
[----:B------:R-:W-:Y:S01]  /*0030*/  IMAD.MOV.U32 R9, RZ, RZ, RZ ;  /* 0x000000ffff097224 */ /* 0x000fe200078e00ff */
[----:B------:R-:W0:Y:S01]  /*0040*/  S2R R6, SR_CTAID.X ;  /* 0x0000000000067919 */ /* 0x000e220000002500 */
[----:B------:R-:W1:Y:S01]  /*0050*/  LDCU UR4, c[0x0][0x390] ;  /* 0x00007200ff0477ac */ /* 0x000e620008000800 */
[----:B------:R-:W2:Y:S01]  /*0060*/  LDCU.64 UR6, c[0x0][0x358] ;  /* 0x00006b00ff0677ac */ /* 0x000ea20008000a00 */
[----:B0-----:R-:W-:-:S05]  /*0070*/  IMAD R5, R6, UR8, R7 ;  /* 0x0000000806057c24 */ /* 0x001fca000f8e0207 */
[----:B-1----:R-:W-:-:S13]  /*0080*/  ISETP.GE.U32.AND P0, PT, R5, UR4, PT ;  /* 0x0000000405007c0c */ /* 0x002fda000bf06070 */
[----:B------:R-:W0:Y:S02]  /*0090*/  @!P0 LDC.64 R2, c[0x0][0x380] ;  /* 0x0000e000ff028b82 */ /* 0x000e240000000a00 */
[----:B0-----:R-:W-:-:S05]  /*00a0*/  @!P0 IMAD.WIDE.U32 R2, R5, 0x4, R2 ;  /* 0x0000000405028825 */ /* 0x001fca00078e0002 */
[----:B--2---:R-:W2:Y:S01]  /*00b0*/  @!P0 LDG.E R9, desc[UR6][R2.64] ;  /* 0x0000000602098981 */ /* 0x004ea2000c1e1900 */
[----:B------:R-:W0:Y:S01]  /*00c0*/  S2UR UR5, SR_CgaCtaId ;  /* 0x00000000000579c3 */ /* 0x000e220000008800 */
[----:B------:R-:W-:Y:S01]  /*00d0*/  IMAD.U32 R4, RZ, RZ, UR8 ;  /* 0x00000008ff047e24 */ /* 0x000fe2000f8e00ff */
[----:B------:R-:W-:-:S04]  /*00e0*/  UMOV UR4, 0x400 ;  /* 0x0000040000047882 */ /* 0x000fc80000000000 */
[----:B------:R-:W-:Y:S01]  /*00f0*/  ISETP.GE.U32.AND P0, PT, R4, 0x2, PT ;  /* 0x000000020400780c */ /* 0x000fe20003f06070 */
[----:B0-----:R-:W-:-:S06]  /*0100*/  ULEA UR4, UR5, UR4, 0x18 ;  /* 0x0000000405047291 */ /* 0x001fcc000f8ec0ff */
[----:B------:R-:W-:-:S05]  /*0110*/  LEA R0, R7, UR4, 0x2 ;  /* 0x0000000407007c11 */ /* 0x000fca000f8e10ff */
[----:B--2---:R0:W-:Y:S01]  /*0120*/  STS [R0], R9 ;  /* 0x0000000900007388 */ /* 0x0041e20000000800 */
[----:B------:R-:W-:Y:S06]  /*0130*/  BAR.SYNC.DEFER_BLOCKING 0x0 ;  /* 0x0000000000007b1d */ /* 0x000fec0000010000 */
[----:B------:R-:W-:Y:S05]  /*0140*/  @!P0 BRA `(.L_x_0) ;  /* 0x0000000000448947 */ /* 0x000fea0003800000 */
[----:B------:R-:W1:Y:S02]  /*0150*/  LDCU UR4, c[0x0][0x390] ;  /* 0x00007200ff0477ac */ /* 0x000e640008000800 */
.L_x_3:
[--C-:B------:R-:W-:Y:S01]  /*0160*/  IMAD.MOV.U32 R8, RZ, RZ, R4.reuse ;  /* 0x000000ffff087224 */ /* 0x100fe200078e0004 */
[----:B------:R-:W-:Y:S01]  /*0170*/  SHF.R.U32.HI R4, RZ, 0x1, R4 ;  /* 0x00000001ff047819 */ /* 0x000fe20000011604 */
[----:B------:R-:W-:Y:S04]  /*0180*/  BSSY.RECONVERGENT B0, `(.L_x_1) ;  /* 0x000000a000007945 */ /* 0x000fe80003800200 */
[----:B------:R-:W-:-:S05]  /*0190*/  IMAD.IADD R2, R5, 0x1, R4 ;  /* 0x0000000105027824 */ /* 0x000fca00078e0204 */
[----:B-1----:R-:W-:-:S04]  /*01a0*/  ISETP.GE.U32.AND P0, PT, R2, UR4, PT ;  /* 0x0000000402007c0c */ /* 0x002fc8000bf06070 */
[----:B------:R-:W-:-:S13]  /*01b0*/  ISETP.GE.U32.OR P0, PT, R7, R4, P0 ;  /* 0x000000040700720c */ /* 0x000fda0000706470 */
[----:B------:R-:W-:Y:S05]  /*01c0*/  @P0 BRA `(.L_x_2) ;  /* 0x0000000000140947 */ /* 0x000fea0003800000 */
[----:B------:R-:W-:Y:S01]  /*01d0*/  IMAD R3, R4, 0x4, R0 ;  /* 0x0000000404037824 */ /* 0x000fe200078e0200 */
[----:B------:R-:W-:Y:S05]  /*01e0*/  LDS R2, [R0] ;  /* 0x0000000000027984 */ /* 0x000fea0000000800 */
[----:B------:R-:W1:Y:S02]  /*01f0*/  LDS R3, [R3] ;  /* 0x0000000003037984 */ /* 0x000e640000000800 */
[----:B-1----:R-:W-:-:S13]  /*0200*/  ISETP.GT.AND P0, PT, R2, R3, PT ;  /* 0x000000030200720c */ /* 0x002fda0003f04270 */
[----:B------:R1:W-:Y:S02]  /*0210*/  @P0 STS [R0], R3 ;  /* 0x0000000300000388 */ /* 0x0003e40000000800 */
.L_x_2:
[----:B------:R-:W-:Y:S05]  /*0220*/  BSYNC.RECONVERGENT B0 ;  /* 0x0000000000007941 */ /* 0x000fea0003800200 */
.L_x_1:
[----:B------:R-:W-:Y:S01]  /*0230*/  BAR.SYNC.DEFER_BLOCKING 0x0 ;  /* 0x0000000000007b1d */ /* 0x000fe20000010000 */
[----:B------:R-:W-:-:S13]  /*0240*/  ISETP.GT.U32.AND P0, PT, R8, 0x3, PT ;  /* 0x000000030800780c */ /* 0x000fda0003f04070 */
[----:B------:R-:W-:Y:S05]  /*0250*/  @P0 BRA `(.L_x_3) ;  /* 0xfffffffc00c00947 */ /* 0x000fea000383ffff */
.L_x_0:
[----:B------:R-:W-:-:S13]  /*0260*/  ISETP.NE.AND P0, PT, R7, RZ, PT ;  /* 0x000000ff0700720c */ /* 0x000fda0003f05270 */
[----:B------:R-:W-:Y:S05]  /*0270*/  @P0 EXIT ;  /* 0x000000000000094d */ /* 0x000fea0003800000 */
[----:B------:R-:W2:Y:S01]  /*0280*/  S2UR UR5, SR_CgaCtaId ;  /* 0x00000000000579c3 */ /* 0x000ea20000008800 */
[----:B------:R-:W-:-:S07]  /*0290*/  UMOV UR4, 0x400 ;  /* 0x0000040000047882 */ /* 0x000fce0000000000 */
[----:B-1----:R-:W1:Y:S01]  /*02a0*/  LDC.64 R2, c[0x0][0x388] ;  /* 0x0000e200ff027b82 */ /* 0x002e620000000a00 */
[----:B--2---:R-:W-:Y:S01]  /*02b0*/  ULEA UR4, UR5, UR4, 0x18 ;  /* 0x0000000405047291 */ /* 0x004fe2000f8ec0ff */
[----:B-1----:R-:W-:-:S08]  /*02c0*/  IMAD.WIDE.U32 R2, R6, 0x4, R2 ;  /* 0x0000000406027825 */ /* 0x002fd000078e0002 */
[----:B------:R-:W1:Y:S04]  /*02d0*/  LDS R5, [UR4] ;  /* 0x00000004ff057984 */ /* 0x000e680008000800 */
[----:B-1----:R-:W-:Y:S01]  /*02e0*/  STG.E desc[UR6][R2.64], R5 ;  /* 0x0000000502007986 */ /* 0x002fe2000c101906 */
[----:B------:R-:W-:Y:S05]  /*02f0*/  EXIT ;  /* 0x000000000000794d */ /* 0x000fea0003800000 */
.L_x_4:
[----:B------:R-:W-:-:S00]  /*0300*/  BRA `(.L_x_4) ;  /* 0xfffffffc00fc7947 */ /* 0x000fc0000383ffff */
[----:B------:R-:W-:-:S00]  /*0310*/  NOP ;  /* 0x0000000000007918 */ /* 0x000fc00000000000 */
        /* <DEDUP_REMOVED lines=14> */
.L_x_10:


//--------------------- .text._Z7findMaxPiS_i     --------------------------
	.section	.text._Z7findMaxPiS_i,"ax",@progbits
	.align	128
        .global         _Z7findMaxPiS_i
        .type           _Z7findMaxPiS_i,@function
        .size           _Z7findMaxPiS_i,(.L_x_11 - _Z7findMaxPiS_i)
        .other          _Z7findMaxPiS_i,@"STO_CUDA_ENTRY STV_DEFAULT"
_Z7findMaxPiS_i:
.text._Z7findMaxPiS_i:
        /* <DEDUP_REMOVED lines=21> */
.L_x_8:
[--C-:B------:R-:W-:Y:S01]  /*0150*/  IMAD.MOV.U32 R6, RZ, RZ, R5.reuse ;  /* 0x000000ffff067224 */ /* 0x100fe200078e0005 */
[----:B------:R-:W-:Y:S01]  /*0160*/  SHF.R.U32.HI R5, RZ, 0x1, R5 ;  /* 0x00000001ff057819 */ /* 0x000fe20000011605 */
[----:B------:R-:W-:Y:S03]  /*0170*/  BSSY.RECONVERGENT B0, `(.L_x_6) ;  /* 0x0000008000007945 */ /* 0x000fe60003800200 */
[----:B------:R-:W-:-:S13]  /*0180*/  ISETP.GE.U32.AND P0, PT, R4, R5, PT ;  /* 0x000000050400720c */ /* 0x000fda0003f06070 */
[----:B-1----:R-:W-:Y:S05]  /*0190*/  @P0 BRA `(.L_x_7) ;  /* 0x0000000000140947 */ /* 0x002fea0003800000 */
[----:B------:R-:W-:Y:S01]  /*01a0*/  IMAD R3, R5, 0x4, R0 ;  /* 0x0000000405037824 */ /* 0x000fe200078e0200 */
[----:B------:R-:W-:Y:S05]  /*01b0*/  LDS R2, [R0] ;  /* 0x0000000000027984 */ /* 0x000fea0000000800 */
[----:B------:R-:W1:Y:S02]  /*01c0*/  LDS R3, [R3] ;  /* 0x0000000003037984 */ /* 0x000e640000000800 */
[----:B-1----:R-:W-:-:S13]  /*01d0*/  ISETP.GE.AND P0, PT, R2, R3, PT ;  /* 0x000000030200720c */ /* 0x002fda0003f06270 */
[----:B------:R1:W-:Y:S02]  /*01e0*/  @!P0 STS [R0], R3 ;  /* 0x0000000300008388 */ /* 0x0003e40000000800 */
.L_x_7:
[----:B------:R-:W-:Y:S05]  /*01f0*/  BSYNC.RECONVERGENT B0 ;  /* 0x0000000000007941 */ /* 0x000fea0003800200 */
.L_x_6:
[----:B------:R-:W-:Y:S01]  /*0200*/  BAR.SYNC.DEFER_BLOCKING 0x0 ;  /* 0x0000000000007b1d */ /* 0x000fe20000010000 */
[----:B------:R-:W-:-:S13]  /*0210*/  ISETP.GT.U32.AND P0, PT, R6, 0x3, PT ;  /* 0x000000030600780c */ /* 0x000fda0003f04070 */
[----:B------:R-:W-:Y:S05]  /*0220*/  @P0 BRA `(.L_x_8) ;  /* 0xfffffffc00c80947 */ /* 0x000fea000383ffff */
.L_x_5:
        /* <DEDUP_REMOVED lines=10> */
.L_x_9:
        /* <DEDUP_REMOVED lines=11> */
.L_x_11:


//--------------------- .nv.shared._Z7findMinPiS_i --------------------------
	.section	.nv.shared._Z7findMinPiS_i,"aw",@nobits
	.sectionflags	@""
	.align	4
.nv.shared._Z7findMinPiS_i:
	.zero		5120


//--------------------- .nv.shared.reserved.0     --------------------------
	.section	.nv.shared.reserved.0,"aw",@nobits
	.weak		__nv_reservedSMEM_offset_0_alias
	.size		__nv_reservedSMEM_offset_0_alias, 0, 64
	.other		__nv_reservedSMEM_offset_0_alias,@"STO_CUDA_RESERVED_SHARED STV_DEFAULT"
__nv_reservedSMEM_offset_0_alias:
	.zero		0
	.zero		64


//--------------------- .nv.shared._Z7findMaxPiS_i --------------------------
	.section	.nv.shared._Z7findMaxPiS_i,"aw",@nobits
	.sectionflags	@""
	.align	4
.nv.shared._Z7findMaxPiS_i:
	.zero		5120


//--------------------- .nv.constant0._Z7findMinPiS_i --------------------------
	.section	.nv.constant0._Z7findMinPiS_i,"a",@progbits
	.sectionflags	@""
	.align	4
.nv.constant0._Z7findMinPiS_i:
	.zero		916


//--------------------- .nv.constant0._Z7findMaxPiS_i --------------------------
	.section	.nv.constant0._Z7findMaxPiS_i,"a",@progbits
	.sectionflags	@""
	.align	4
.nv.constant0._Z7findMaxPiS_i:
	.zero		916


//--------------------- SYMBOLS --------------------------

	.type		.nv.reservedSmem.offset0,@object
	.size		.nv.reservedSmem.offset0,0x4
	.type		.nv.reservedSmem.cap,@object
	.size		.nv.reservedSmem.cap,0x4
